//
// Generated by NVIDIA NVVM Compiler
//
// Compiler Build ID: CL-36424714
// Cuda compilation tools, release 13.0, V13.0.88
// Based on NVVM 20.0.0
//

.version 9.0
.target sm_100
.address_size 64

	// .globl	_Z8copy_if1PiPKiS_j
// _ZZ8copy_if1PiPKiS_jE6klen_s has been demoted

.visible .entry _Z8copy_if1PiPKiS_j(
	.param .u64 .ptr .align 1 _Z8copy_if1PiPKiS_j_param_0,
	.param .u64 .ptr .align 1 _Z8copy_if1PiPKiS_j_param_1,
	.param .u64 .ptr .align 1 _Z8copy_if1PiPKiS_j_param_2,
	.param .u32 _Z8copy_if1PiPKiS_j_param_3
)
{
	.reg .pred 	%p<6>;
	.reg .b32 	%r<16>;
	.reg .b64 	%rd<11>;
	// demoted variable
	.shared .align 4 .u32 _ZZ8copy_if1PiPKiS_jE6klen_s;
	ld.param.u64 	%rd1, [_Z8copy_if1PiPKiS_j_param_0];
	ld.param.u64 	%rd2, [_Z8copy_if1PiPKiS_j_param_1];
	ld.param.u64 	%rd3, [_Z8copy_if1PiPKiS_j_param_2];
	ld.param.u32 	%r6, [_Z8copy_if1PiPKiS_j_param_3];
	mov.u32 	%r7, %ntid.x;
	mov.u32 	%r8, %ctaid.x;
	mov.u32 	%r1, %tid.x;
	mad.lo.s32 	%r2, %r7, %r8, %r1;
	setp.ne.s32 	%p1, %r1, 0;
	@%p1 bra 	$L__BB0_2;
	mov.b32 	%r9, 0;
	st.shared.u32 	[_ZZ8copy_if1PiPKiS_jE6klen_s], %r9;
$L__BB0_2:
	bar.sync 	0;
	setp.ge.u32 	%p2, %r2, %r6;
	@%p2 bra 	$L__BB0_9;
	cvta.to.global.u64 	%rd4, %rd2;
	mul.wide.u32 	%rd5, %r2, 4;
	add.s64 	%rd6, %rd4, %rd5;
	ld.global.u32 	%r3, [%rd6];
	setp.lt.s32 	%p3, %r3, 1;
	@%p3 bra 	$L__BB0_5;
	atom.shared.add.u32 	%r15, [_ZZ8copy_if1PiPKiS_jE6klen_s], 1;
$L__BB0_5:
	setp.ne.s32 	%p4, %r1, 0;
	bar.sync 	0;
	@%p4 bra 	$L__BB0_7;
	ld.shared.u32 	%r11, [_ZZ8copy_if1PiPKiS_jE6klen_s];
	cvta.to.global.u64 	%rd7, %rd3;
	atom.global.add.u32 	%r12, [%rd7], %r11;
	st.shared.u32 	[_ZZ8copy_if1PiPKiS_jE6klen_s], %r12;
$L__BB0_7:
	setp.lt.s32 	%p5, %r3, 1;
	bar.sync 	0;
	@%p5 bra 	$L__BB0_9;
	ld.shared.u32 	%r13, [_ZZ8copy_if1PiPKiS_jE6klen_s];
	add.s32 	%r14, %r13, %r15;
	cvta.to.global.u64 	%rd8, %rd1;
	mul.wide.s32 	%rd9, %r14, 4;
	add.s64 	%rd10, %rd8, %rd9;
	st.global.u32 	[%rd10], %r3;
$L__BB0_9:
	ret;

}


// ===== COMPILED SASS (sm_100) =====

	.target	sm_100

	.elftype	@"ET_EXEC"


//--------------------- .note.nv.tkinfo           --------------------------
	.section	.note.nv.tkinfo,"",@"SHT_NOTE"
	.sectionflags	@"SHF_NOTE_NV_TKINFO"
	.tkinfo
        /*0018*/ 	.word	0x00000002
        /*0030*/ 	.string	""
        /*0030*/ 	.string	"ptxas"
        /*0030*/ 	.string	"Cuda compilation tools, release 13.0, V13.0.88"
        /*0030*/ 	.string	"Build cuda_13.0.r13.0/compiler.36424714_0"
        /*0030*/ 	.string	"-arch sm_100 -m 64 "



//--------------------- .note.nv.cuinfo           --------------------------
	.section	.note.nv.cuinfo,"",@"SHT_NOTE"
	.sectionflags	@"SHF_NOTE_NV_CUINFO"
        /*0018*/ 	.short	0x0002
        /*001a*/ 	.short	0x0064
        /*001c*/ 	.short	0x0082
	.zero		2


//--------------------- .nv.info                  --------------------------
	.section	.nv.info,"",@"SHT_CUDA_INFO"
	.align	4


	//----- nvinfo : EIATTR_REGCOUNT
	.align		4
        /*0000*/ 	.byte	0x04, 0x2f
        /*0002*/ 	.short	(.L_1 - .L_0)
	.align		4
.L_0:
        /*0004*/ 	.word	index@(_Z8copy_if1PiPKiS_j)
        /*0008*/ 	.word	0x0000000c


	//----- nvinfo : EIATTR_FRAME_SIZE
	.align		4
.L_1:
        /*000c*/ 	.byte	0x04, 0x11
        /*000e*/ 	.short	(.L_3 - .L_2)
	.align		4
.L_2:
        /*0010*/ 	.word	index@(_Z8copy_if1PiPKiS_j)
        /*0014*/ 	.word	0x00000000


	//----- nvinfo : EIATTR_MIN_STACK_SIZE
	.align		4
.L_3:
        /*0018*/ 	.byte	0x04, 0x12
        /*001a*/ 	.short	(.L_5 - .L_4)
	.align		4
.L_4:
        /*001c*/ 	.word	index@(_Z8copy_if1PiPKiS_j)
        /*0020*/ 	.word	0x00000000
.L_5:


//--------------------- .nv.compat                --------------------------
	.section	.nv.compat,"",@"SHT_CUDA_COMPAT_INFO"
	.align	4
        /*0000*/ 	.byte	0x02, 0x09, 0x00, 0x00, 0x02, 0x02, 0x01, 0x00, 0x02, 0x05, 0x05, 0x00, 0x03, 0x07, 0x01, 0x01
        /*0010*/ 	.byte	0x02, 0x03, 0x00, 0x00, 0x02, 0x06, 0x01, 0x00, 0x04, 0x0b, 0x08, 0x00, 0x09, 0x00, 0x00, 0x00
        /*0020*/ 	.byte	0x00, 0x00, 0x00, 0x00


//--------------------- .nv.info._Z8copy_if1PiPKiS_j --------------------------
	.section	.nv.info._Z8copy_if1PiPKiS_j,"",@"SHT_CUDA_INFO"
	.sectionflags	@""
	.align	4


	//----- nvinfo : EIATTR_CUDA_API_VERSION
	.align		4
        /*0000*/ 	.byte	0x04, 0x37
        /*0002*/ 	.short	(.L_7 - .L_6)
.L_6:
        /*0004*/ 	.word	0x00000082


	//----- nvinfo : EIATTR_KPARAM_INFO
	.align		4
.L_7:
        /*0008*/ 	.byte	0x04, 0x17
        /*000a*/ 	.short	(.L_9 - .L_8)
.L_8:
        /*000c*/ 	.word	0x00000000
        /*0010*/ 	.short	0x0003
        /*0012*/ 	.short	0x0018
        /*0014*/ 	.byte	0x00, 0xf0, 0x11, 0x00


	//----- nvinfo : EIATTR_KPARAM_INFO
	.align		4
.L_9:
        /*0018*/ 	.byte	0x04, 0x17
        /*001a*/ 	.short	(.L_11 - .L_10)
.L_10:
        /*001c*/ 	.word	0x00000000
        /*0020*/ 	.short	0x0002
        /*0022*/ 	.short	0x0010
        /*0024*/ 	.byte	0x00, 0xf5, 0x21, 0x00


	//----- nvinfo : EIATTR_KPARAM_INFO
	.align		4
.L_11:
        /*0028*/ 	.byte	0x04, 0x17
        /*002a*/ 	.short	(.L_13 - .L_12)
.L_12:
        /*002c*/ 	.word	0x00000000
        /*0030*/ 	.short	0x0001
        /*0032*/ 	.short	0x0008
        /*0034*/ 	.byte	0x00, 0xf5, 0x21, 0x00


	//----- nvinfo : EIATTR_KPARAM_INFO
	.align		4
.L_13:
        /*0038*/ 	.byte	0x04, 0x17
        /*003a*/ 	.short	(.L_15 - .L_14)
.L_14:
        /*003c*/ 	.word	0x00000000
        /*0040*/ 	.short	0x0000
        /*0042*/ 	.short	0x0000
        /*0044*/ 	.byte	0x00, 0xf5, 0x21, 0x00


	//----- nvinfo : EIATTR_SPARSE_MMA_MASK
	.align		4
.L_15:
        /*0048*/ 	.byte	0x03, 0x50
        /*004a*/ 	.short	0x0000


	//----- nvinfo : EIATTR_MAXREG_COUNT
	.align		4
        /*004c*/ 	.byte	0x03, 0x1b
        /*004e*/ 	.short	0x00ff


	//----- nvinfo : EIATTR_NUM_BARRIERS
	.align		4
        /*0050*/ 	.byte	0x02, 0x4c
        /*0052*/ 	.byte	0x01
	.zero		1


	//----- nvinfo : EIATTR_MERCURY_ISA_VERSION
	.align		4
        /*0054*/ 	.byte	0x03, 0x5f
        /*0056*/ 	.short	0x0101


	//----- nvinfo : EIATTR_INT_WARP_WIDE_INSTR_OFFSETS
	.align		4
        /*0058*/ 	.byte	0x04, 0x31
        /*005a*/ 	.short	(.L_17 - .L_16)


	//   ....[0]....
.L_16:
        /*005c*/ 	.word	0x00000170


	//   ....[1]....
        /*0060*/ 	.word	0x00000210


	//----- nvinfo : EIATTR_VRC_CTA_INIT_COUNT
	.align		4
.L_17:
        /*0064*/ 	.byte	0x02, 0x4a
	.zero		1
	.zero		1


	//----- nvinfo : EIATTR_EXIT_INSTR_OFFSETS
	.align		4
        /*0068*/ 	.byte	0x04, 0x1c
        /*006a*/ 	.short	(.L_19 - .L_18)


	//   ....[0]....
.L_18:
        /*006c*/ 	.word	0x000000d0


	//   ....[1]....
        /*0070*/ 	.word	0x000002f0


	//   ....[2]....
        /*0074*/ 	.word	0x00000380


	//----- nvinfo : EIATTR_CRS_STACK_SIZE
	.align		4
.L_19:
        /*0078*/ 	.byte	0x04, 0x1e
        /*007a*/ 	.short	(.L_21 - .L_20)
.L_20:
        /*007c*/ 	.word	0x00000000


	//----- nvinfo : EIATTR_CBANK_PARAM_SIZE
	.align		4
.L_21:
        /*0080*/ 	.byte	0x03, 0x19
        /*0082*/ 	.short	0x001c


	//----- nvinfo : EIATTR_PARAM_CBANK
	.align		4
        /*0084*/ 	.byte	0x04, 0x0a
        /*0086*/ 	.short	(.L_23 - .L_22)
	.align		4
.L_22:
        /*0088*/ 	.word	index@(.nv.constant0._Z8copy_if1PiPKiS_j)
        /*008c*/ 	.short	0x0380
        /*008e*/ 	.short	0x001c


	//----- nvinfo : EIATTR_SW_WAR
	.align		4
.L_23:
        /*0090*/ 	.byte	0x04, 0x36
        /*0092*/ 	.short	(.L_25 - .L_24)
.L_24:
        /*0094*/ 	.word	0x00000008
.L_25:


//--------------------- .nv.callgraph             --------------------------
	.section	.nv.callgraph,"",@"SHT_CUDA_CALLGRAPH"
	.align	4
	.sectionentsize	8
	.align		4
        /*0000*/ 	.word	0x00000000
	.align		4
        /*0004*/ 	.word	0xffffffff
	.align		4
        /*0008*/ 	.word	0x00000000
	.align		4
        /*000c*/ 	.word	0xfffffffe
	.align		4
        /*0010*/ 	.word	0x00000000
	.align		4
        /*0014*/ 	.word	0xfffffffd
	.align		4
        /*0018*/ 	.word	0x00000000
	.align		4
        /*001c*/ 	.word	0xfffffffc


//--------------------- .text._Z8copy_if1PiPKiS_j --------------------------
	.section	.text._Z8copy_if1PiPKiS_j,"ax",@progbits
	.align	128
        .global         _Z8copy_if1PiPKiS_j
        .type           _Z8copy_if1PiPKiS_j,@function
        .size           _Z8copy_if1PiPKiS_j,(.L_x_5 - _Z8copy_if1PiPKiS_j)
        .other          _Z8copy_if1PiPKiS_j,@"STO_CUDA_ENTRY STV_DEFAULT"
_Z8copy_if1PiPKiS_j:
.text._Z8copy_if1PiPKiS_j:
[----:B------:R-:W-:Y:S01]  /*0000*/  LDC R1, c[0x0][0x37c] ;  /* 0x0000df00ff017b82 */ /* 0x000fe20000000800 */
[----:B------:R-:W0:Y:S01]  /*0010*/  S2R R0, SR_TID.X ;  /* 0x0000000000007919 */ /* 0x000e220000002100 */
[----:B------:R-:W1:Y:S01]  /*0020*/  LDCU UR4, c[0x0][0x360] ;  /* 0x00006c00ff0477ac */ /* 0x000e620008000800 */
[----:B------:R-:W1:Y:S01]  /*0030*/  S2R R5, SR_CTAID.X ;  /* 0x0000000000057919 */ /* 0x000e620000002500 */
[----:B------:R-:W2:Y:S01]  /*0040*/  LDCU UR5, c[0x0][0x398] ;  /* 0x00007300ff0577ac */ /* 0x000ea20008000800 */
[----:B0-----:R-:W-:Y:S01]  /*0050*/  ISETP.NE.AND P0, PT, R0, RZ, PT ;  /* 0x000000ff0000720c */ /* 0x001fe20003f05270 */
[----:B-1----:R-:W-:-:S05]  /*0060*/  IMAD R5, R5, UR4, R0 ;  /* 0x0000000405057c24 */ /* 0x002fca000f8e0200 */
[----:B--2---:R-:W-:-:S07]  /*0070*/  ISETP.GE.U32.AND P1, PT, R5, UR5, PT ;  /* 0x0000000505007c0c */ /* 0x004fce000bf26070 */
[----:B------:R-:W0:Y:S01]  /*0080*/  @!P0 S2R R3, SR_CgaCtaId ;  /* 0x0000000000038919 */ /* 0x000e220000008800 */
[----:B------:R-:W-:-:S04]  /*0090*/  @!P0 MOV R0, 0x400 ;  /* 0x0000040000008802 */ /* 0x000fc80000000f00 */
[----:B0-----:R-:W-:-:S05]  /*00a0*/  @!P0 LEA R0, R3, R0, 0x18 ;  /* 0x0000000003008211 */ /* 0x001fca00078ec0ff */
[----:B------:R0:W-:Y:S01]  /*00b0*/  @!P0 STS [R0], RZ ;  /* 0x000000ff00008388 */ /* 0x0001e20000000800 */
[----:B------:R-:W-:Y:S06]  /*00c0*/  BAR.SYNC.DEFER_BLOCKING 0x0 ;  /* 0x0000000000007b1d */ /* 0x000fec0000010000 */
[----:B------:R-:W-:Y:S05]  /*00d0*/  @P1 EXIT ;  /* 0x000000000000194d */ /* 0x000fea0003800000 */
[----:B------:R-:W1:Y:S01]  /*00e0*/  LDC.64 R2, c[0x0][0x388] ;  /* 0x0000e200ff027b82 */ /* 0x000e620000000a00 */
[----:B------:R-:W2:Y:S01]  /*00f0*/  LDCU.64 UR6, c[0x0][0x358] ;  /* 0x00006b00ff0677ac */ /* 0x000ea20008000a00 */
[----:B-1----:R-:W-:-:S05]  /*0100*/  IMAD.WIDE.U32 R2, R5, 0x4, R2 ;  /* 0x0000000405027825 */ /* 0x002fca00078e0002 */
[----:B--2---:R-:W2:Y:S01]  /*0110*/  LDG.E R5, desc[UR6][R2.64] ;  /* 0x0000000602057981 */ /* 0x004ea2000c1e1900 */
[----:B------:R-:W-:Y:S01]  /*0120*/  BSSY.RECONVERGENT B0, `(.L_x_0) ;  /* 0x0000010000007945 */ /* 0x000fe20003800200 */
[----:B--2---:R-:W-:-:S13]  /*0130*/  ISETP.GE.AND P1, PT, R5, 0x1, PT ;  /* 0x000000010500780c */ /* 0x004fda0003f26270 */
[----:B------:R-:W-:Y:S05]  /*0140*/  @!P1 BRA `(.L_x_1) ;  /* 0x0000000000349947 */ /* 0x000fea0003800000 */
[----:B------:R-:W1:Y:S01]  /*0150*/  S2R R3, SR_LANEID ;  /* 0x0000000000037919 */ /* 0x000e620000000000 */
[----:B------:R-:W2:Y:S01]  /*0160*/  S2UR UR5, SR_CgaCtaId ;  /* 0x00000000000579c3 */ /* 0x000ea20000008800 */
[----:B------:R-:W-:Y:S01]  /*0170*/  VOTEU.ANY UR8, UPT, PT ;  /* 0x0000000000087886 */ /* 0x000fe200038e0100 */
[----:B------:R-:W-:Y:S01]  /*0180*/  UMOV UR4, 0x400 ;  /* 0x0000040000047882 */ /* 0x000fe20000000000 */
[----:B------:R-:W1:Y:S01]  /*0190*/  FLO.U32 R2, UR8 ;  /* 0x0000000800027d00 */ /* 0x000e6200080e0000 */
[----:B------:R-:W3:Y:S07]  /*01a0*/  S2R R4, SR_LTMASK ;  /* 0x0000000000047919 */ /* 0x000eee0000003900 */
[----:B0-----:R-:W0:Y:S01]  /*01b0*/  POPC R0, UR8 ;  /* 0x0000000800007d09 */ /* 0x001e220008000000 */
[----:B--2---:R-:W-:Y:S01]  /*01c0*/  ULEA UR4, UR5, UR4, 0x18 ;  /* 0x0000000405047291 */ /* 0x004fe2000f8ec0ff */
[----:B-1----:R-:W-:-:S02]  /*01d0*/  ISETP.EQ.U32.AND P2, PT, R2, R3, PT ;  /* 0x000000030200720c */ /* 0x002fc40003f42070 */
[----:B---3--:R-:W-:-:S06]  /*01e0*/  LOP3.LUT R4, R4, UR8, RZ, 0xc0, !PT ;  /* 0x0000000804047c12 */ /* 0x008fcc000f8ec0ff */
[----:B------:R-:W1:Y:S05]  /*01f0*/  POPC R4, R4 ;  /* 0x0000000400047309 */ /* 0x000e6a0000000000 */
[----:B0-----:R-:W0:Y:S04]  /*0200*/  @P2 ATOMS.ADD R3, [UR4], R0 ;  /* 0x00000000ff03298c */ /* 0x001e280008000004 */
[----:B01----:R2:W3:Y:S02]  /*0210*/  SHFL.IDX PT, R9, R3, R2, 0x1f ;  /* 0x00001f0203097589 */ /* 0x0034e400000e0000 */
.L_x_1:
[----:B------:R-:W-:Y:S05]  /*0220*/  BSYNC.RECONVERGENT B0 ;  /* 0x0000000000007941 */ /* 0x000fea0003800200 */
.L_x_0:
[----:B------:R-:W-:Y:S06]  /*0230*/  BAR.SYNC.DEFER_BLOCKING 0x0 ;  /* 0x0000000000007b1d */ /* 0x000fec0000010000 */
[----:B------:R-:W-:Y:S04]  /*0240*/  BSSY.RECONVERGENT B0, `(.L_x_2) ;  /* 0x0000009000007945 */ /* 0x000fe80003800200 */
[----:B------:R-:W-:Y:S05]  /*0250*/  @P0 BRA `(.L_x_3) ;  /* 0x00000000001c0947 */ /* 0x000fea0003800000 */
[----:B------:R-:W1:Y:S01]  /*0260*/  S2UR UR5, SR_CgaCtaId ;  /* 0x00000000000579c3 */ /* 0x000e620000008800 */
[----:B------:R-:W-:-:S07]  /*0270*/  UMOV UR4, 0x400 ;  /* 0x0000040000047882 */ /* 0x000fce0000000000 */
[----:B--2---:R-:W2:Y:S01]  /*0280*/  LDC.64 R2, c[0x0][0x390] ;  /* 0x0000e400ff027b82 */ /* 0x004ea20000000a00 */
[----:B-1----:R-:W-:-:S09]  /*0290*/  ULEA UR4, UR5, UR4, 0x18 ;  /* 0x0000000405047291 */ /* 0x002fd2000f8ec0ff */
[----:B------:R-:W2:Y:S04]  /*02a0*/  LDS R7, [UR4] ;  /* 0x00000004ff077984 */ /* 0x000ea80008000800 */
[----:B--2---:R-:W2:Y:S04]  /*02b0*/  ATOMG.E.ADD.STRONG.GPU PT, R2, desc[UR6][R2.64], R7 ;  /* 0x80000007020279a8 */ /* 0x004ea800081ef106 */
[----:B--2---:R1:W-:Y:S02]  /*02c0*/  STS [UR4], R2 ;  /* 0x00000002ff007988 */ /* 0x0043e40008000804 */
.L_x_3:
[----:B------:R-:W-:Y:S05]  /*02d0*/  BSYNC.RECONVERGENT B0 ;  /* 0x0000000000007941 */ /* 0x000fea0003800200 */
.L_x_2:
[----:B------:R-:W-:Y:S06]  /*02e0*/  BAR.SYNC.DEFER_BLOCKING 0x0 ;  /* 0x0000000000007b1d */ /* 0x000fec0000010000 */
[----:B------:R-:W-:Y:S05]  /*02f0*/  @!P1 EXIT ;  /* 0x000000000000994d */ /* 0x000fea0003800000 */
[----:B------:R-:W4:Y:S01]  /*0300*/  S2UR UR5, SR_CgaCtaId ;  /* 0x00000000000579c3 */ /* 0x000f220000008800 */
[----:B------:R-:W-:-:S07]  /*0310*/  UMOV UR4, 0x400 ;  /* 0x0000040000047882 */ /* 0x000fce0000000000 */
[----:B-12---:R-:W1:Y:S01]  /*0320*/  LDC.64 R2, c[0x0][0x380] ;  /* 0x0000e000ff027b82 */ /* 0x006e620000000a00 */
[----:B----4-:R-:W-:-:S09]  /*0330*/  ULEA UR4, UR5, UR4, 0x18 ;  /* 0x0000000405047291 */ /* 0x010fd2000f8ec0ff */
[----:B0-----:R-:W3:Y:S02]  /*0340*/  LDS R0, [UR4] ;  /* 0x00000004ff007984 */ /* 0x001ee40008000800 */
[----:B---3--:R-:W-:-:S05]  /*0350*/  IADD3 R7, PT, PT, R0, R9, R4 ;  /* 0x0000000900077210 */ /* 0x008fca0007ffe004 */
[----:B-1----:R-:W-:-:S05]  /*0360*/  IMAD.WIDE R2, R7, 0x4, R2 ;  /* 0x0000000407027825 */ /* 0x002fca00078e0202 */
[----:B------:R-:W-:Y:S01]  /*0370*/  STG.E desc[UR6][R2.64], R5 ;  /* 0x0000000502007986 */ /* 0x000fe2000c101906 */
[----:B------:R-:W-:Y:S05]  /*0380*/  EXIT ;  /* 0x000000000000794d */ /* 0x000fea0003800000 */
.L_x_4:
[----:B------:R-:W-:-:S00]  /*0390*/  BRA `(.L_x_4) ;  /* 0xfffffffc00fc7947 */ /* 0x000fc0000383ffff */
[----:B------:R-:W-:-:S00]  /*03a0*/  NOP ;  /* 0x0000000000007918 */ /* 0x000fc00000000000 */
        /* <DEDUP_REMOVED lines=13> */
.L_x_5:


//--------------------- .nv.shared._Z8copy_if1PiPKiS_j --------------------------
	.section	.nv.shared._Z8copy_if1PiPKiS_j,"aw",@nobits
	.sectionflags	@""
	.align	4
.nv.shared._Z8copy_if1PiPKiS_j:
	.zero		1028


//--------------------- .nv.shared.reserved.0     --------------------------
	.section	.nv.shared.reserved.0,"aw",@nobits
	.weak		__nv_reservedSMEM_offset_0_alias
	.size		__nv_reservedSMEM_offset_0_alias, 0, 64
	.other		__nv_reservedSMEM_offset_0_alias,@"STO_CUDA_RESERVED_SHARED STV_DEFAULT"
__nv_reservedSMEM_offset_0_alias:
	.zero		0
	.zero		64


//--------------------- .nv.constant0._Z8copy_if1PiPKiS_j --------------------------
	.section	.nv.constant0._Z8copy_if1PiPKiS_j,"a",@progbits
	.sectionflags	@""
	.align	4
.nv.constant0._Z8copy_if1PiPKiS_j:
	.zero		924


//--------------------- SYMBOLS --------------------------

	.type		.nv.reservedSmem.offset0,@object
	.size		.nv.reservedSmem.offset0,0x4
	.type		.nv.reservedSmem.cap,@object
	.size		.nv.reservedSmem.cap,0x4
